	.headerflags	@"EF_CUDA_TEXMODE_UNIFIED EF_CUDA_64BIT_ADDRESS EF_CUDA_ACCELERATORS EF_CUDA_SM90 EF_CUDA_VIRTUAL_SM(EF_CUDA_SM90)"
	.elftype	@"ET_EXEC"


//--------------------- .nv.info                  --------------------------
	.section	.nv.info,"",@"SHT_CUDA_INFO"
	.align	4


	//----- nvinfo : EIATTR_REGCOUNT
	.align		4
        /*0000*/ 	.byte	0x04, 0x2f
        /*0002*/ 	.short	(.L_1 - .L_0)
	.align		4
.L_0:
        /*0004*/ 	.word	index@(triton_poi_fused_reflection_pad2d_0)
        /*0008*/ 	.word	0x0000000c


	//----- nvinfo : EIATTR_MIN_STACK_SIZE
	.align		4
.L_1:
        /*000c*/ 	.byte	0x04, 0x12
        /*000e*/ 	.short	(.L_3 - .L_2)
	.align		4
.L_2:
        /*0010*/ 	.word	index@(triton_poi_fused_reflection_pad2d_0)
        /*0014*/ 	.word	0x00000000


	//----- nvinfo : EIATTR_FRAME_SIZE
	.align		4
.L_3:
        /*0018*/ 	.byte	0x04, 0x11
        /*001a*/ 	.short	(.L_5 - .L_4)
	.align		4
.L_4:
        /*001c*/ 	.word	index@(triton_poi_fused_reflection_pad2d_0)
        /*0020*/ 	.word	0x00000000


	//----- nvinfo : EIATTR_MIN_STACK_SIZE
	.align		4
.L_5:
        /*0024*/ 	.byte	0x04, 0x12
        /*0026*/ 	.short	(.L_7 - .L_6)
	.align		4
.L_6:
        /*0028*/ 	.word	index@(triton_poi_fused_reflection_pad2d_0)
        /*002c*/ 	.word	0x00000000
.L_7:


//--------------------- .nv.info.triton_poi_fused_reflection_pad2d_0 --------------------------
	.section	.nv.info.triton_poi_fused_reflection_pad2d_0,"",@"SHT_CUDA_INFO"
	.sectionflags	@""
	.align	4


	//----- nvinfo : EIATTR_CUDA_API_VERSION
	.align		4
        /*0000*/ 	.byte	0x04, 0x37
        /*0002*/ 	.short	(.L_9 - .L_8)
.L_8:
        /*0004*/ 	.word	0x0000007c


	//----- nvinfo : EIATTR_KPARAM_INFO
	.align		4
.L_9:
        /*0008*/ 	.byte	0x04, 0x17
        /*000a*/ 	.short	(.L_11 - .L_10)
.L_10:
        /*000c*/ 	.word	0x00000000
        /*0010*/ 	.short	0x0002
        /*0012*/ 	.short	0x0010
        /*0014*/ 	.byte	0x00, 0xf0, 0x11, 0x00


	//----- nvinfo : EIATTR_KPARAM_INFO
	.align		4
.L_11:
        /*0018*/ 	.byte	0x04, 0x17
        /*001a*/ 	.short	(.L_13 - .L_12)
.L_12:
        /*001c*/ 	.word	0x00000000
        /*0020*/ 	.short	0x0001
        /*0022*/ 	.short	0x0008
        /*0024*/ 	.byte	0x00, 0xf4, 0x21, 0x00


	//----- nvinfo : EIATTR_KPARAM_INFO
	.align		4
.L_13:
        /*0028*/ 	.byte	0x04, 0x17
        /*002a*/ 	.short	(.L_15 - .L_14)
.L_14:
        /*002c*/ 	.word	0x00000000
        /*0030*/ 	.short	0x0000
        /*0032*/ 	.short	0x0000
        /*0034*/ 	.byte	0x00, 0xf4, 0x21, 0x00


	//----- nvinfo : EIATTR_SPARSE_MMA_MASK
	.align		4
.L_15:
        /*0038*/ 	.byte	0x03, 0x50
        /*003a*/ 	.short	0x0000


	//----- nvinfo : EIATTR_MAXREG_COUNT
	.align		4
        /*003c*/ 	.byte	0x03, 0x1b
        /*003e*/ 	.short	0x00ff


	//----- nvinfo : EIATTR_EXIT_INSTR_OFFSETS
	.align		4
        /*0040*/ 	.byte	0x04, 0x1c
        /*0042*/ 	.short	(.L_17 - .L_16)


	//   ....[0]....
.L_16:
        /*0044*/ 	.word	0x00000380


	//   ....[1]....
        /*0048*/ 	.word	0x000003a0


	//----- nvinfo : EIATTR_REQNTID
	.align		4
.L_17:
        /*004c*/ 	.byte	0x04, 0x10
        /*004e*/ 	.short	(.L_19 - .L_18)
.L_18:
        /*0050*/ 	.word	0x00000080
        /*0054*/ 	.word	0x00000001
        /*0058*/ 	.word	0x00000001


	//----- nvinfo : EIATTR_CBANK_PARAM_SIZE
	.align		4
.L_19:
        /*005c*/ 	.byte	0x03, 0x19
        /*005e*/ 	.short	0x0014


	//----- nvinfo : EIATTR_PARAM_CBANK
	.align		4
        /*0060*/ 	.byte	0x04, 0x0a
        /*0062*/ 	.short	(.L_21 - .L_20)
	.align		4
.L_20:
        /*0064*/ 	.word	index@(.nv.constant0.triton_poi_fused_reflection_pad2d_0)
        /*0068*/ 	.short	0x0210
        /*006a*/ 	.short	0x0014


	//----- nvinfo : EIATTR_SW_WAR
	.align		4
.L_21:
        /*006c*/ 	.byte	0x04, 0x36
        /*006e*/ 	.short	(.L_23 - .L_22)
.L_22:
        /*0070*/ 	.word	0x00000008
.L_23:


//--------------------- .nv.callgraph             --------------------------
	.section	.nv.callgraph,"",@"SHT_CUDA_CALLGRAPH"
	.align	4
	.sectionentsize	8
	.align		4
        /*0000*/ 	.word	0x00000000
	.align		4
        /*0004*/ 	.word	0xffffffff
	.align		4
        /*0008*/ 	.word	0x00000000
	.align		4
        /*000c*/ 	.word	0xfffffffe
	.align		4
        /*0010*/ 	.word	0x00000000
	.align		4
        /*0014*/ 	.word	0xfffffffd
	.align		4
        /*0018*/ 	.word	0x00000000
	.align		4
        /*001c*/ 	.word	0xfffffffc


//--------------------- .text.triton_poi_fused_reflection_pad2d_0 --------------------------
	.section	.text.triton_poi_fused_reflection_pad2d_0,"ax",@progbits
	.align	128
        .global         triton_poi_fused_reflection_pad2d_0
        .type           triton_poi_fused_reflection_pad2d_0,@function
        .size           triton_poi_fused_reflection_pad2d_0,(.L_x_1 - triton_poi_fused_reflection_pad2d_0)
        .other          triton_poi_fused_reflection_pad2d_0,@"STO_CUDA_ENTRY STV_DEFAULT"
triton_poi_fused_reflection_pad2d_0:
.text.triton_poi_fused_reflection_pad2d_0:
[----:B------:R-:W0:Y:S02]  /*0000*/  LDC R1, c[0x0][0x28] ;  /* 0x00000a00ff017b82 */ /* 0x000e240000000800 */
[----:B------:R-:W1:Y:S01]  /*0010*/  S2R R0, SR_TID.X ;  /* 0x0000000000007919 */ /* 0x000e620000002100 */
[----:B------:R-:W-:Y:S01]  /*0020*/  ULDC.64 UR4, c[0x0][0x210] ;  /* 0x0000840000047ab9 */ /* 0x000fe20000000a00 */
[----:B------:R-:W2:Y:S01]  /*0030*/  S2R R3, SR_CTAID.X ;  /* 0x0000000000037919 */ /* 0x000ea20000002500 */
[----:B-1----:R-:W-:-:S05]  /*0040*/  IMAD.SHL.U32 R0, R0, 0x2, RZ ;  /* 0x0000000200007824 */ /* 0x002fca00078e00ff */
[----:B------:R-:W-:-:S05]  /*0050*/  LOP3.LUT R0, R0, 0xfe, RZ, 0xc0, !PT ;  /* 0x000000fe00007812 */ /* 0x000fca00078ec0ff */
[----:B--2---:R-:W-:-:S04]  /*0060*/  IMAD R0, R3, 0x100, R0 ;  /* 0x0000010003007824 */ /* 0x004fc800078e0200 */
[C---:B------:R-:W-:Y:S01]  /*0070*/  IMAD.HI R2, R0.reuse, 0x66666667, RZ ;  /* 0x6666666700027827 */ /* 0x040fe200078e02ff */
[----:B------:R-:W-:-:S04]  /*0080*/  ISETP.GE.AND P0, PT, R0, 0x640, PT ;  /* 0x000006400000780c */ /* 0x000fc80003f06270 */
[----:B------:R-:W-:-:S04]  /*0090*/  SHF.R.U32.HI R3, RZ, 0x1f, R2 ;  /* 0x0000001fff037819 */ /* 0x000fc80000011602 */
[----:B------:R-:W-:Y:S01]  /*00a0*/  LEA.HI.SX32 R5, R2, R3, 0x1e ;  /* 0x0000000302057211 */ /* 0x000fe200078ff2ff */
[----:B------:R-:W-:-:S04]  /*00b0*/  VIADD R2, R0, 0x1 ;  /* 0x0000000100027836 */ /* 0x000fc80000000000 */
[----:B------:R-:W-:-:S04]  /*00c0*/  IMAD.HI R4, R5, 0x66666667, RZ ;  /* 0x6666666705047827 */ /* 0x000fc800078e02ff */
[----:B------:R-:W-:Y:S01]  /*00d0*/  IMAD.HI R3, R2, 0x66666667, RZ ;  /* 0x6666666702037827 */ /* 0x000fe200078e02ff */
[----:B------:R-:W-:-:S04]  /*00e0*/  SHF.R.U32.HI R7, RZ, 0x1f, R4 ;  /* 0x0000001fff077819 */ /* 0x000fc80000011604 */
[----:B------:R-:W-:Y:S02]  /*00f0*/  LEA.HI.SX32 R6, R4, R7, 0x1e ;  /* 0x0000000704067211 */ /* 0x000fe400078ff2ff */
[----:B------:R-:W-:-:S03]  /*0100*/  SHF.R.U32.HI R4, RZ, 0x1f, R3 ;  /* 0x0000001fff047819 */ /* 0x000fc60000011603 */
[----:B------:R-:W-:Y:S01]  /*0110*/  IMAD R6, R6, -0xa, R5 ;  /* 0xfffffff606067824 */ /* 0x000fe200078e0205 */
[----:B------:R-:W-:Y:S01]  /*0120*/  LEA.HI.SX32 R3, R3, R4, 0x1e ;  /* 0x0000000403037211 */ /* 0x000fe200078ff2ff */
[----:B------:R-:W-:Y:S02]  /*0130*/  IMAD R5, R5, -0xa, R0 ;  /* 0xfffffff605057824 */ /* 0x000fe400078e0200 */
[----:B------:R-:W-:Y:S02]  /*0140*/  VIADD R6, R6, 0xfffffffd ;  /* 0xfffffffd06067836 */ /* 0x000fe40000000000 */
[----:B------:R-:W-:Y:S02]  /*0150*/  IMAD R3, R3, -0xa, R2 ;  /* 0xfffffff603037824 */ /* 0x000fe400078e0202 */
[----:B------:R-:W-:Y:S01]  /*0160*/  IMAD.HI R2, R0, 0x51eb851f, RZ ;  /* 0x51eb851f00027827 */ /* 0x000fe200078e02ff */
[----:B------:R-:W-:-:S03]  /*0170*/  IABS R4, R6 ;  /* 0x0000000600047213 */ /* 0x000fc60000000000 */
[----:B------:R-:W-:Y:S02]  /*0180*/  VIADD R3, R3, 0xfffffffd ;  /* 0xfffffffd03037836 */ /* 0x000fe40000000000 */
[----:B------:R-:W-:Y:S02]  /*0190*/  VIADD R5, R5, 0xfffffffd ;  /* 0xfffffffd05057836 */ /* 0x000fe40000000000 */
[----:B------:R-:W-:Y:S01]  /*01a0*/  VIADD R4, R4, 0xfffffffd ;  /* 0xfffffffd04047836 */ /* 0x000fe20000000000 */
[----:B------:R-:W-:Y:S02]  /*01b0*/  IABS R6, R3 ;  /* 0x0000000300067213 */ /* 0x000fe40000000000 */
[----:B------:R-:W-:Y:S02]  /*01c0*/  SHF.R.U32.HI R3, RZ, 0x1f, R2 ;  /* 0x0000001fff037819 */ /* 0x000fe40000011602 */
[----:B------:R-:W-:Y:S02]  /*01d0*/  IABS R5, R5 ;  /* 0x0000000500057213 */ /* 0x000fe40000000000 */
[----:B------:R-:W-:Y:S01]  /*01e0*/  LEA.HI.SX32 R3, R2, R3, 0x1b ;  /* 0x0000000302037211 */ /* 0x000fe200078fdaff */
[----:B------:R-:W-:Y:S01]  /*01f0*/  VIADD R2, R6, 0xfffffffd ;  /* 0xfffffffd06027836 */ /* 0x000fe20000000000 */
[----:B------:R-:W-:Y:S01]  /*0200*/  IABS R4, R4 ;  /* 0x0000000400047213 */ /* 0x000fe20000000000 */
[----:B------:R-:W-:-:S02]  /*0210*/  VIADD R5, R5, 0xfffffffd ;  /* 0xfffffffd05057836 */ /* 0x000fc40000000000 */
[----:B------:R-:W-:Y:S01]  /*0220*/  IMAD.SHL.U32 R3, R3, 0x10, RZ ;  /* 0x0000001003037824 */ /* 0x000fe200078e00ff */
[----:B------:R-:W-:Y:S01]  /*0230*/  IABS R2, R2 ;  /* 0x0000000200027213 */ /* 0x000fe20000000000 */
[----:B------:R-:W-:Y:S01]  /*0240*/  IMAD.U32 R6, R4, -0x4, RZ ;  /* 0xfffffffc04067824 */ /* 0x000fe200078e00ff */
[----:B------:R-:W-:Y:S02]  /*0250*/  IABS R8, R5 ;  /* 0x0000000500087213 */ /* 0x000fe40000000000 */
[----:B------:R-:W-:Y:S01]  /*0260*/  SHF.R.S32.HI R7, RZ, 0x1f, R3 ;  /* 0x0000001fff077819 */ /* 0x000fe20000011403 */
[----:B------:R-:W-:Y:S01]  /*0270*/  IMAD.MOV.U32 R4, RZ, RZ, R2 ;  /* 0x000000ffff047224 */ /* 0x000fe200078e0002 */
[--C-:B------:R-:W-:Y:S02]  /*0280*/  SHF.R.S32.HI R5, RZ, 0x1f, R8.reuse ;  /* 0x0000001fff057819 */ /* 0x100fe40000011408 */
[----:B------:R-:W-:Y:S02]  /*0290*/  IADD3 R8, P1, P2, R6, R3, -R8 ;  /* 0x0000000306087210 */ /* 0x000fe40007a3e808 */
[----:B------:R-:W-:-:S02]  /*02a0*/  SHF.R.S32.HI R2, RZ, 0x1f, R6 ;  /* 0x0000001fff027819 */ /* 0x000fc40000011406 */
[----:B------:R-:W-:Y:S02]  /*02b0*/  IADD3 R3, P3, P4, R6, R3, -R4 ;  /* 0x0000000306037210 */ /* 0x000fe40007c7e804 */
[----:B------:R-:W-:Y:S02]  /*02c0*/  IADD3.X R5, R2, R7, ~R5, P1, P2 ;  /* 0x0000000702057210 */ /* 0x000fe40000fe4c05 */
[----:B------:R-:W-:Y:S02]  /*02d0*/  LEA R4, P1, R8, UR4, 0x2 ;  /* 0x0000000408047c11 */ /* 0x000fe4000f8210ff */
[----:B------:R-:W-:Y:S02]  /*02e0*/  IADD3.X R2, R2, -0x1, R7, P3, P4 ;  /* 0xffffffff02027810 */ /* 0x000fe40001fe8407 */
[----:B------:R-:W-:Y:S02]  /*02f0*/  LEA R6, P2, R3, UR4, 0x2 ;  /* 0x0000000403067c11 */ /* 0x000fe4000f8410ff */
[----:B------:R-:W-:-:S02]  /*0300*/  LEA.HI.X R5, R8, UR5, R5, 0x2, P1 ;  /* 0x0000000508057c11 */ /* 0x000fc400088f1405 */
[----:B------:R-:W-:Y:S02]  /*0310*/  CS2R R8, SRZ ;  /* 0x0000000000087805 */ /* 0x000fe4000001ff00 */
[----:B------:R-:W-:Y:S01]  /*0320*/  LEA.HI.X R7, R3, UR5, R2, 0x2, P2 ;  /* 0x0000000503077c11 */ /* 0x000fe200090f1402 */
[----:B------:R-:W-:Y:S01]  /*0330*/  ULDC.64 UR4, c[0x0][0x208] ;  /* 0x0000820000047ab9 */ /* 0x000fe20000000a00 */
[----:B------:R-:W1:Y:S02]  /*0340*/  LDC.64 R2, c[0x0][0x218] ;  /* 0x00008600ff027b82 */ /* 0x000e640000000a00 */
[----:B------:R2:W5:Y:S04]  /*0350*/  @!P0 LDG.E.EL R8, desc[UR4][R4.64+0x3c] ;  /* 0x00003c0404088981 */ /* 0x000568000c2e1900 */
[----:B------:R2:W5:Y:S01]  /*0360*/  @!P0 LDG.E.EL R9, desc[UR4][R6.64+0x3c] ;  /* 0x00003c0406098981 */ /* 0x000562000c2e1900 */
[----:B-1----:R-:W-:Y:S01]  /*0370*/  IMAD.WIDE R2, R0, 0x4, R2 ;  /* 0x0000000400027825 */ /* 0x002fe200078e0202 */
[----:B--2---:R-:W-:Y:S06]  /*0380*/  @P0 EXIT ;  /* 0x000000000000094d */ /* 0x004fec0003800000 */
[----:B-----5:R-:W-:Y:S01]  /*0390*/  STG.E.64 desc[UR4][R2.64], R8 ;  /* 0x0000000802007986 */ /* 0x020fe2000c101b04 */
[----:B------:R-:W-:Y:S05]  /*03a0*/  EXIT ;  /* 0x000000000000794d */ /* 0x000fea0003800000 */
.L_x_0:
[----:B------:R-:W-:-:S00]  /*03b0*/  BRA `(.L_x_0) ;  /* 0xfffffffc00fc7947 */ /* 0x000fc0000383ffff */
[----:B------:R-:W-:-:S00]  /*03c0*/  NOP ;  /* 0x0000000000007918 */ /* 0x000fc00000000000 */
        /* <DEDUP_REMOVED lines=11> */
.L_x_1:


//--------------------- .nv.constant0.triton_poi_fused_reflection_pad2d_0 --------------------------
	.section	.nv.constant0.triton_poi_fused_reflection_pad2d_0,"a",@progbits
	.sectionflags	@""
	.align	4
.nv.constant0.triton_poi_fused_reflection_pad2d_0:
	.zero		548
